//
// Generated by NVIDIA NVVM Compiler
//
// Compiler Build ID: CL-36424714
// Cuda compilation tools, release 13.0, V13.0.88
// Based on NVVM 20.0.0
//

.version 9.0
.target sm_100
.address_size 64

	// .globl	_Z4FillIfEviPT_

.visible .entry _Z4FillIfEviPT_(
	.param .u32 _Z4FillIfEviPT__param_0,
	.param .u64 .ptr .align 1 _Z4FillIfEviPT__param_1
)
{
	.reg .pred 	%p<3>;
	.reg .b32 	%r<12>;
	.reg .b64 	%rd<5>;

	ld.param.u32 	%r6, [_Z4FillIfEviPT__param_0];
	ld.param.u64 	%rd2, [_Z4FillIfEviPT__param_1];
	mov.u32 	%r7, %tid.x;
	mov.u32 	%r8, %ctaid.x;
	mov.u32 	%r1, %ntid.x;
	mad.lo.s32 	%r11, %r8, %r1, %r7;
	setp.ge.s32 	%p1, %r11, %r6;
	@%p1 bra 	$L__BB0_3;
	mov.u32 	%r9, %nctaid.x;
	mul.lo.s32 	%r3, %r1, %r9;
	cvta.to.global.u64 	%rd1, %rd2;
$L__BB0_2:
	mul.wide.s32 	%rd3, %r11, 4;
	add.s64 	%rd4, %rd1, %rd3;
	mov.b32 	%r10, 1069547520;
	st.global.u32 	[%rd4], %r10;
	add.s32 	%r11, %r11, %r3;
	setp.lt.s32 	%p2, %r11, %r6;
	@%p2 bra 	$L__BB0_2;
$L__BB0_3:
	ret;

}
	// .globl	_Z4CopyIfEviPT_S1_
.visible .entry _Z4CopyIfEviPT_S1_(
	.param .u32 _Z4CopyIfEviPT_S1__param_0,
	.param .u64 .ptr .align 1 _Z4CopyIfEviPT_S1__param_1,
	.param .u64 .ptr .align 1 _Z4CopyIfEviPT_S1__param_2
)
{
	.reg .pred 	%p<3>;
	.reg .b32 	%r<11>;
	.reg .b32 	%f<3>;
	.reg .b64 	%rd<8>;
	.reg .b64 	%fd<3>;

	ld.param.u32 	%r6, [_Z4CopyIfEviPT_S1__param_0];
	ld.param.u64 	%rd3, [_Z4CopyIfEviPT_S1__param_1];
	ld.param.u64 	%rd4, [_Z4CopyIfEviPT_S1__param_2];
	mov.u32 	%r7, %tid.x;
	mov.u32 	%r8, %ctaid.x;
	mov.u32 	%r1, %ntid.x;
	mad.lo.s32 	%r10, %r8, %r1, %r7;
	setp.ge.s32 	%p1, %r10, %r6;
	@%p1 bra 	$L__BB1_3;
	mov.u32 	%r9, %nctaid.x;
	mul.lo.s32 	%r3, %r1, %r9;
	cvta.to.global.u64 	%rd1, %rd3;
	cvta.to.global.u64 	%rd2, %rd4;
$L__BB1_2:
	mul.wide.s32 	%rd5, %r10, 4;
	add.s64 	%rd6, %rd1, %rd5;
	ld.global.f32 	%f1, [%rd6];
	cvt.f64.f32 	%fd1, %f1;
	add.f64 	%fd2, %fd1, 0d3FF3333333333333;
	cvt.rn.f32.f64 	%f2, %fd2;
	add.s64 	%rd7, %rd2, %rd5;
	st.global.f32 	[%rd7], %f2;
	add.s32 	%r10, %r10, %r3;
	setp.lt.s32 	%p2, %r10, %r6;
	@%p2 bra 	$L__BB1_2;
$L__BB1_3:
	ret;

}


// ===== COMPILED SASS (sm_100) =====

	.target	sm_100

	.elftype	@"ET_EXEC"


//--------------------- .note.nv.tkinfo           --------------------------
	.section	.note.nv.tkinfo,"",@"SHT_NOTE"
	.sectionflags	@"SHF_NOTE_NV_TKINFO"
	.tkinfo
        /*0018*/ 	.word	0x00000002
        /*0030*/ 	.string	""
        /*0030*/ 	.string	"ptxas"
        /*0030*/ 	.string	"Cuda compilation tools, release 13.0, V13.0.88"
        /*0030*/ 	.string	"Build cuda_13.0.r13.0/compiler.36424714_0"
        /*0030*/ 	.string	"-arch sm_100 -m 64 "



//--------------------- .note.nv.cuinfo           --------------------------
	.section	.note.nv.cuinfo,"",@"SHT_NOTE"
	.sectionflags	@"SHF_NOTE_NV_CUINFO"
        /*0018*/ 	.short	0x0002
        /*001a*/ 	.short	0x0064
        /*001c*/ 	.short	0x0082
	.zero		2


//--------------------- .nv.info                  --------------------------
	.section	.nv.info,"",@"SHT_CUDA_INFO"
	.align	4


	//----- nvinfo : EIATTR_REGCOUNT
	.align		4
        /*0000*/ 	.byte	0x04, 0x2f
        /*0002*/ 	.short	(.L_1 - .L_0)
	.align		4
.L_0:
        /*0004*/ 	.word	index@(_Z4FillIfEviPT_)
        /*0008*/ 	.word	0x0000000c


	//----- nvinfo : EIATTR_FRAME_SIZE
	.align		4
.L_1:
        /*000c*/ 	.byte	0x04, 0x11
        /*000e*/ 	.short	(.L_3 - .L_2)
	.align		4
.L_2:
        /*0010*/ 	.word	index@(_Z4FillIfEviPT_)
        /*0014*/ 	.word	0x00000000


	//----- nvinfo : EIATTR_REGCOUNT
	.align		4
.L_3:
        /*0018*/ 	.byte	0x04, 0x2f
        /*001a*/ 	.short	(.L_5 - .L_4)
	.align		4
.L_4:
        /*001c*/ 	.word	index@(_Z4CopyIfEviPT_S1_)
        /*0020*/ 	.word	0x00000010


	//----- nvinfo : EIATTR_FRAME_SIZE
	.align		4
.L_5:
        /*0024*/ 	.byte	0x04, 0x11
        /*0026*/ 	.short	(.L_7 - .L_6)
	.align		4
.L_6:
        /*0028*/ 	.word	index@(_Z4CopyIfEviPT_S1_)
        /*002c*/ 	.word	0x00000000


	//----- nvinfo : EIATTR_MIN_STACK_SIZE
	.align		4
.L_7:
        /*0030*/ 	.byte	0x04, 0x12
        /*0032*/ 	.short	(.L_9 - .L_8)
	.align		4
.L_8:
        /*0034*/ 	.word	index@(_Z4CopyIfEviPT_S1_)
        /*0038*/ 	.word	0x00000000


	//----- nvinfo : EIATTR_MIN_STACK_SIZE
	.align		4
.L_9:
        /*003c*/ 	.byte	0x04, 0x12
        /*003e*/ 	.short	(.L_11 - .L_10)
	.align		4
.L_10:
        /*0040*/ 	.word	index@(_Z4FillIfEviPT_)
        /*0044*/ 	.word	0x00000000
.L_11:


//--------------------- .nv.compat                --------------------------
	.section	.nv.compat,"",@"SHT_CUDA_COMPAT_INFO"
	.align	4
        /*0000*/ 	.byte	0x02, 0x09, 0x00, 0x00, 0x02, 0x02, 0x01, 0x00, 0x02, 0x05, 0x05, 0x00, 0x03, 0x07, 0x01, 0x01
        /*0010*/ 	.byte	0x02, 0x03, 0x00, 0x00, 0x02, 0x06, 0x01, 0x00, 0x04, 0x0b, 0x08, 0x00, 0x01, 0x00, 0x00, 0x00
        /*0020*/ 	.byte	0x00, 0x00, 0x00, 0x00


//--------------------- .nv.info._Z4CopyIfEviPT_S1_ --------------------------
	.section	.nv.info._Z4CopyIfEviPT_S1_,"",@"SHT_CUDA_INFO"
	.sectionflags	@""
	.align	4


	//----- nvinfo : EIATTR_CUDA_API_VERSION
	.align		4
        /*0000*/ 	.byte	0x04, 0x37
        /*0002*/ 	.short	(.L_13 - .L_12)
.L_12:
        /*0004*/ 	.word	0x00000082


	//----- nvinfo : EIATTR_KPARAM_INFO
	.align		4
.L_13:
        /*0008*/ 	.byte	0x04, 0x17
        /*000a*/ 	.short	(.L_15 - .L_14)
.L_14:
        /*000c*/ 	.word	0x00000000
        /*0010*/ 	.short	0x0002
        /*0012*/ 	.short	0x0010
        /*0014*/ 	.byte	0x00, 0xf5, 0x21, 0x00


	//----- nvinfo : EIATTR_KPARAM_INFO
	.align		4
.L_15:
        /*0018*/ 	.byte	0x04, 0x17
        /*001a*/ 	.short	(.L_17 - .L_16)
.L_16:
        /*001c*/ 	.word	0x00000000
        /*0020*/ 	.short	0x0001
        /*0022*/ 	.short	0x0008
        /*0024*/ 	.byte	0x00, 0xf5, 0x21, 0x00


	//----- nvinfo : EIATTR_KPARAM_INFO
	.align		4
.L_17:
        /*0028*/ 	.byte	0x04, 0x17
        /*002a*/ 	.short	(.L_19 - .L_18)
.L_18:
        /*002c*/ 	.word	0x00000000
        /*0030*/ 	.short	0x0000
        /*0032*/ 	.short	0x0000
        /*0034*/ 	.byte	0x00, 0xf0, 0x11, 0x00


	//----- nvinfo : EIATTR_SPARSE_MMA_MASK
	.align		4
.L_19:
        /*0038*/ 	.byte	0x03, 0x50
        /*003a*/ 	.short	0x0000


	//----- nvinfo : EIATTR_MAXREG_COUNT
	.align		4
        /*003c*/ 	.byte	0x03, 0x1b
        /*003e*/ 	.short	0x00ff


	//----- nvinfo : EIATTR_MERCURY_ISA_VERSION
	.align		4
        /*0040*/ 	.byte	0x03, 0x5f
        /*0042*/ 	.short	0x0101


	//----- nvinfo : EIATTR_VRC_CTA_INIT_COUNT
	.align		4
        /*0044*/ 	.byte	0x02, 0x4a
	.zero		1
	.zero		1


	//----- nvinfo : EIATTR_EXIT_INSTR_OFFSETS
	.align		4
        /*0048*/ 	.byte	0x04, 0x1c
        /*004a*/ 	.short	(.L_21 - .L_20)


	//   ....[0]....
.L_20:
        /*004c*/ 	.word	0x00000070


	//   ....[1]....
        /*0050*/ 	.word	0x00000190


	//----- nvinfo : EIATTR_CRS_STACK_SIZE
	.align		4
.L_21:
        /*0054*/ 	.byte	0x04, 0x1e
        /*0056*/ 	.short	(.L_23 - .L_22)
.L_22:
        /*0058*/ 	.word	0x00000000


	//----- nvinfo : EIATTR_CBANK_PARAM_SIZE
	.align		4
.L_23:
        /*005c*/ 	.byte	0x03, 0x19
        /*005e*/ 	.short	0x0018


	//----- nvinfo : EIATTR_PARAM_CBANK
	.align		4
        /*0060*/ 	.byte	0x04, 0x0a
        /*0062*/ 	.short	(.L_25 - .L_24)
	.align		4
.L_24:
        /*0064*/ 	.word	index@(.nv.constant0._Z4CopyIfEviPT_S1_)
        /*0068*/ 	.short	0x0380
        /*006a*/ 	.short	0x0018


	//----- nvinfo : EIATTR_SW_WAR
	.align		4
.L_25:
        /*006c*/ 	.byte	0x04, 0x36
        /*006e*/ 	.short	(.L_27 - .L_26)
.L_26:
        /*0070*/ 	.word	0x00000008
.L_27:


//--------------------- .nv.info._Z4FillIfEviPT_  --------------------------
	.section	.nv.info._Z4FillIfEviPT_,"",@"SHT_CUDA_INFO"
	.sectionflags	@""
	.align	4


	//----- nvinfo : EIATTR_CUDA_API_VERSION
	.align		4
        /*0000*/ 	.byte	0x04, 0x37
        /*0002*/ 	.short	(.L_29 - .L_28)
.L_28:
        /*0004*/ 	.word	0x00000082


	//----- nvinfo : EIATTR_KPARAM_INFO
	.align		4
.L_29:
        /*0008*/ 	.byte	0x04, 0x17
        /*000a*/ 	.short	(.L_31 - .L_30)
.L_30:
        /*000c*/ 	.word	0x00000000
        /*0010*/ 	.short	0x0001
        /*0012*/ 	.short	0x0008
        /*0014*/ 	.byte	0x00, 0xf5, 0x21, 0x00


	//----- nvinfo : EIATTR_KPARAM_INFO
	.align		4
.L_31:
        /*0018*/ 	.byte	0x04, 0x17
        /*001a*/ 	.short	(.L_33 - .L_32)
.L_32:
        /*001c*/ 	.word	0x00000000
        /*0020*/ 	.short	0x0000
        /*0022*/ 	.short	0x0000
        /*0024*/ 	.byte	0x00, 0xf0, 0x11, 0x00


	//----- nvinfo : EIATTR_SPARSE_MMA_MASK
	.align		4
.L_33:
        /*0028*/ 	.byte	0x03, 0x50
        /*002a*/ 	.short	0x0000


	//----- nvinfo : EIATTR_MAXREG_COUNT
	.align		4
        /*002c*/ 	.byte	0x03, 0x1b
        /*002e*/ 	.short	0x00ff


	//----- nvinfo : EIATTR_MERCURY_ISA_VERSION
	.align		4
        /*0030*/ 	.byte	0x03, 0x5f
        /*0032*/ 	.short	0x0101


	//----- nvinfo : EIATTR_VRC_CTA_INIT_COUNT
	.align		4
        /*0034*/ 	.byte	0x02, 0x4a
	.zero		1
	.zero		1


	//----- nvinfo : EIATTR_EXIT_INSTR_OFFSETS
	.align		4
        /*0038*/ 	.byte	0x04, 0x1c
        /*003a*/ 	.short	(.L_35 - .L_34)


	//   ....[0]....
.L_34:
        /*003c*/ 	.word	0x00000070


	//   ....[1]....
        /*0040*/ 	.word	0x00000120


	//----- nvinfo : EIATTR_CRS_STACK_SIZE
	.align		4
.L_35:
        /*0044*/ 	.byte	0x04, 0x1e
        /*0046*/ 	.short	(.L_37 - .L_36)
.L_36:
        /*0048*/ 	.word	0x00000000


	//----- nvinfo : EIATTR_CBANK_PARAM_SIZE
	.align		4
.L_37:
        /*004c*/ 	.byte	0x03, 0x19
        /*004e*/ 	.short	0x0010


	//----- nvinfo : EIATTR_PARAM_CBANK
	.align		4
        /*0050*/ 	.byte	0x04, 0x0a
        /*0052*/ 	.short	(.L_39 - .L_38)
	.align		4
.L_38:
        /*0054*/ 	.word	index@(.nv.constant0._Z4FillIfEviPT_)
        /*0058*/ 	.short	0x0380
        /*005a*/ 	.short	0x0010


	//----- nvinfo : EIATTR_SW_WAR
	.align		4
.L_39:
        /*005c*/ 	.byte	0x04, 0x36
        /*005e*/ 	.short	(.L_41 - .L_40)
.L_40:
        /*0060*/ 	.word	0x00000008
.L_41:


//--------------------- .nv.callgraph             --------------------------
	.section	.nv.callgraph,"",@"SHT_CUDA_CALLGRAPH"
	.align	4
	.sectionentsize	8
	.align		4
        /*0000*/ 	.word	0x00000000
	.align		4
        /*0004*/ 	.word	0xffffffff
	.align		4
        /*0008*/ 	.word	0x00000000
	.align		4
        /*000c*/ 	.word	0xfffffffe
	.align		4
        /*0010*/ 	.word	0x00000000
	.align		4
        /*0014*/ 	.word	0xfffffffd
	.align		4
        /*0018*/ 	.word	0x00000000
	.align		4
        /*001c*/ 	.word	0xfffffffc


//--------------------- .text._Z4CopyIfEviPT_S1_  --------------------------
	.section	.text._Z4CopyIfEviPT_S1_,"ax",@progbits
	.align	128
        .global         _Z4CopyIfEviPT_S1_
        .type           _Z4CopyIfEviPT_S1_,@function
        .size           _Z4CopyIfEviPT_S1_,(.L_x_4 - _Z4CopyIfEviPT_S1_)
        .other          _Z4CopyIfEviPT_S1_,@"STO_CUDA_ENTRY STV_DEFAULT"
_Z4CopyIfEviPT_S1_:
.text._Z4CopyIfEviPT_S1_:
[----:B------:R-:W-:Y:S01]  /*0000*/  LDC R1, c[0x0][0x37c] ;  /* 0x0000df00ff017b82 */ /* 0x000fe20000000800 */
[----:B------:R-:W0:Y:S07]  /*0010*/  S2R R0, SR_TID.X ;  /* 0x0000000000007919 */ /* 0x000e2e0000002100 */
[----:B------:R-:W0:Y:S01]  /*0020*/  S2UR UR4, SR_CTAID.X ;  /* 0x00000000000479c3 */ /* 0x000e220000002500 */
[----:B------:R-:W1:Y:S07]  /*0030*/  LDCU UR5, c[0x0][0x380] ;  /* 0x00007000ff0577ac */ /* 0x000e6e0008000800 */
[----:B------:R-:W0:Y:S02]  /*0040*/  LDC R13, c[0x0][0x360] ;  /* 0x0000d800ff0d7b82 */ /* 0x000e240000000800 */
[----:B0-----:R-:W-:-:S05]  /*0050*/  IMAD R0, R13, UR4, R0 ;  /* 0x000000040d007c24 */ /* 0x001fca000f8e0200 */
[----:B-1----:R-:W-:-:S13]  /*0060*/  ISETP.GE.AND P0, PT, R0, UR5, PT ;  /* 0x0000000500007c0c */ /* 0x002fda000bf06270 */
[----:B------:R-:W-:Y:S05]  /*0070*/  @P0 EXIT ;  /* 0x000000000000094d */ /* 0x000fea0003800000 */
[----:B------:R-:W0:Y:S01]  /*0080*/  LDC.64 R8, c[0x0][0x388] ;  /* 0x0000e200ff087b82 */ /* 0x000e220000000a00 */
[----:B------:R-:W1:Y:S01]  /*0090*/  LDCU UR4, c[0x0][0x370] ;  /* 0x00006e00ff0477ac */ /* 0x000e620008000800 */
[----:B------:R-:W2:Y:S06]  /*00a0*/  LDCU.64 UR6, c[0x0][0x358] ;  /* 0x00006b00ff0677ac */ /* 0x000eac0008000a00 */
[----:B------:R-:W3:Y:S01]  /*00b0*/  LDC.64 R10, c[0x0][0x390] ;  /* 0x0000e400ff0a7b82 */ /* 0x000ee20000000a00 */
[----:B-1----:R-:W-:-:S07]  /*00c0*/  IMAD R13, R13, UR4, RZ ;  /* 0x000000040d0d7c24 */ /* 0x002fce000f8e02ff */
.L_x_0:
[----:B0-----:R-:W-:-:S06]  /*00d0*/  IMAD.WIDE R2, R0, 0x4, R8 ;  /* 0x0000000400027825 */ /* 0x001fcc00078e0208 */
[----:B--2---:R-:W2:Y:S01]  /*00e0*/  LDG.E R2, desc[UR6][R2.64] ;  /* 0x0000000602027981 */ /* 0x004ea2000c1e1900 */
[----:B------:R-:W-:Y:S01]  /*00f0*/  UMOV UR8, 0x33333333 ;  /* 0x3333333300087882 */ /* 0x000fe20000000000 */
[----:B------:R-:W-:Y:S01]  /*0100*/  UMOV UR9, 0x3ff33333 ;  /* 0x3ff3333300097882 */ /* 0x000fe20000000000 */
[----:B-1-3--:R-:W-:Y:S01]  /*0110*/  IMAD.WIDE R6, R0, 0x4, R10 ;  /* 0x0000000400067825 */ /* 0x00afe200078e020a */
[----:B------:R-:W-:-:S04]  /*0120*/  IADD3 R0, PT, PT, R13, R0, RZ ;  /* 0x000000000d007210 */ /* 0x000fc80007ffe0ff */
[----:B------:R-:W-:Y:S01]  /*0130*/  ISETP.GE.AND P0, PT, R0, UR5, PT ;  /* 0x0000000500007c0c */ /* 0x000fe2000bf06270 */
[----:B--2---:R-:W0:Y:S02]  /*0140*/  F2F.F64.F32 R4, R2 ;  /* 0x0000000200047310 */ /* 0x004e240000201800 */
[----:B0-----:R-:W-:-:S10]  /*0150*/  DADD R4, R4, UR8 ;  /* 0x0000000804047e29 */ /* 0x001fd40008000000 */
[----:B------:R-:W0:Y:S02]  /*0160*/  F2F.F32.F64 R5, R4 ;  /* 0x0000000400057310 */ /* 0x000e240000301000 */
[----:B0-----:R1:W-:Y:S01]  /*0170*/  STG.E desc[UR6][R6.64], R5 ;  /* 0x0000000506007986 */ /* 0x0013e2000c101906 */
[----:B------:R-:W-:Y:S05]  /*0180*/  @!P0 BRA `(.L_x_0) ;  /* 0xfffffffc00d08947 */ /* 0x000fea000383ffff */
[----:B------:R-:W-:Y:S05]  /*0190*/  EXIT ;  /* 0x000000000000794d */ /* 0x000fea0003800000 */
.L_x_1:
[----:B------:R-:W-:-:S00]  /*01a0*/  BRA `(.L_x_1) ;  /* 0xfffffffc00fc7947 */ /* 0x000fc0000383ffff */
[----:B------:R-:W-:-:S00]  /*01b0*/  NOP ;  /* 0x0000000000007918 */ /* 0x000fc00000000000 */
        /* <DEDUP_REMOVED lines=12> */
.L_x_4:


//--------------------- .text._Z4FillIfEviPT_     --------------------------
	.section	.text._Z4FillIfEviPT_,"ax",@progbits
	.align	128
        .global         _Z4FillIfEviPT_
        .type           _Z4FillIfEviPT_,@function
        .size           _Z4FillIfEviPT_,(.L_x_5 - _Z4FillIfEviPT_)
        .other          _Z4FillIfEviPT_,@"STO_CUDA_ENTRY STV_DEFAULT"
_Z4FillIfEviPT_:
.text._Z4FillIfEviPT_:
        /* <DEDUP_REMOVED lines=10> */
[----:B------:R-:W-:Y:S01]  /*00a0*/  HFMA2 R9, -RZ, RZ, 1.9375, 0 ;  /* 0x3fc00000ff097431 */ /* 0x000fe200000001ff */
[----:B------:R-:W2:Y:S01]  /*00b0*/  LDCU.64 UR6, c[0x0][0x358] ;  /* 0x00006b00ff0677ac */ /* 0x000ea20008000a00 */
[----:B-1----:R-:W-:-:S07]  /*00c0*/  IMAD R7, R7, UR4, RZ ;  /* 0x0000000407077c24 */ /* 0x002fce000f8e02ff */
.L_x_2:
[----:B0-----:R-:W-:Y:S01]  /*00d0*/  IMAD.WIDE R2, R0, 0x4, R4 ;  /* 0x0000000400027825 */ /* 0x001fe200078e0204 */
[----:B------:R-:W-:-:S04]  /*00e0*/  IADD3 R0, PT, PT, R7, R0, RZ ;  /* 0x0000000007007210 */ /* 0x000fc80007ffe0ff */
[----:B--2---:R1:W-:Y:S01]  /*00f0*/  STG.E desc[UR6][R2.64], R9 ;  /* 0x0000000902007986 */ /* 0x0043e2000c101906 */
[----:B------:R-:W-:-:S13]  /*0100*/  ISETP.GE.AND P0, PT, R0, UR5, PT ;  /* 0x0000000500007c0c */ /* 0x000fda000bf06270 */
[----:B-1----:R-:W-:Y:S05]  /*0110*/  @!P0 BRA `(.L_x_2) ;  /* 0xfffffffc00ec8947 */ /* 0x002fea000383ffff */
[----:B------:R-:W-:Y:S05]  /*0120*/  EXIT ;  /* 0x000000000000794d */ /* 0x000fea0003800000 */
.L_x_3:
        /* <DEDUP_REMOVED lines=13> */
.L_x_5:


//--------------------- .nv.shared.reserved.0     --------------------------
	.section	.nv.shared.reserved.0,"aw",@nobits
	.weak		__nv_reservedSMEM_offset_0_alias
	.size		__nv_reservedSMEM_offset_0_alias, 0, 64
	.other		__nv_reservedSMEM_offset_0_alias,@"STO_CUDA_RESERVED_SHARED STV_DEFAULT"
__nv_reservedSMEM_offset_0_alias:
	.zero		0
	.zero		64


//--------------------- .nv.constant0._Z4CopyIfEviPT_S1_ --------------------------
	.section	.nv.constant0._Z4CopyIfEviPT_S1_,"a",@progbits
	.sectionflags	@""
	.align	4
.nv.constant0._Z4CopyIfEviPT_S1_:
	.zero		920


//--------------------- .nv.constant0._Z4FillIfEviPT_ --------------------------
	.section	.nv.constant0._Z4FillIfEviPT_,"a",@progbits
	.sectionflags	@""
	.align	4
.nv.constant0._Z4FillIfEviPT_:
	.zero		912


//--------------------- SYMBOLS --------------------------

	.type		.nv.reservedSmem.offset0,@object
	.size		.nv.reservedSmem.offset0,0x4
